//
// Generated by NVIDIA NVVM Compiler
//
// Compiler Build ID: CL-36424714
// Cuda compilation tools, release 13.0, V13.0.88
// Based on NVVM 20.0.0
//

.version 9.0
.target sm_100
.address_size 64

	// .globl	_Z16histogram_kernelPiS_i

.visible .entry _Z16histogram_kernelPiS_i(
	.param .u64 .ptr .align 1 _Z16histogram_kernelPiS_i_param_0,
	.param .u64 .ptr .align 1 _Z16histogram_kernelPiS_i_param_1,
	.param .u32 _Z16histogram_kernelPiS_i_param_2
)
{
	.reg .pred 	%p<3>;
	.reg .b32 	%r<8>;
	.reg .b64 	%rd<9>;

	ld.param.u64 	%rd1, [_Z16histogram_kernelPiS_i_param_0];
	ld.param.u64 	%rd2, [_Z16histogram_kernelPiS_i_param_1];
	ld.param.u32 	%r3, [_Z16histogram_kernelPiS_i_param_2];
	mov.u32 	%r4, %tid.x;
	mov.u32 	%r5, %ctaid.x;
	mov.u32 	%r6, %ntid.x;
	mad.lo.s32 	%r1, %r5, %r6, %r4;
	setp.ge.s32 	%p1, %r1, %r3;
	@%p1 bra 	$L__BB0_3;
	cvta.to.global.u64 	%rd3, %rd1;
	mul.wide.s32 	%rd4, %r1, 4;
	add.s64 	%rd5, %rd3, %rd4;
	ld.global.u32 	%r2, [%rd5];
	setp.gt.u32 	%p2, %r2, 15;
	@%p2 bra 	$L__BB0_3;
	cvta.to.global.u64 	%rd6, %rd2;
	mul.wide.u32 	%rd7, %r2, 4;
	add.s64 	%rd8, %rd6, %rd7;
	atom.global.add.u32 	%r7, [%rd8], 1;
$L__BB0_3:
	ret;

}


// ===== COMPILED SASS (sm_100) =====

	.target	sm_100

	.elftype	@"ET_EXEC"


//--------------------- .note.nv.tkinfo           --------------------------
	.section	.note.nv.tkinfo,"",@"SHT_NOTE"
	.sectionflags	@"SHF_NOTE_NV_TKINFO"
	.tkinfo
        /*0018*/ 	.word	0x00000002
        /*0030*/ 	.string	""
        /*0030*/ 	.string	"ptxas"
        /*0030*/ 	.string	"Cuda compilation tools, release 13.0, V13.0.88"
        /*0030*/ 	.string	"Build cuda_13.0.r13.0/compiler.36424714_0"
        /*0030*/ 	.string	"-arch sm_100 -m 64 "



//--------------------- .note.nv.cuinfo           --------------------------
	.section	.note.nv.cuinfo,"",@"SHT_NOTE"
	.sectionflags	@"SHF_NOTE_NV_CUINFO"
        /*0018*/ 	.short	0x0002
        /*001a*/ 	.short	0x0064
        /*001c*/ 	.short	0x0082
	.zero		2


//--------------------- .nv.info                  --------------------------
	.section	.nv.info,"",@"SHT_CUDA_INFO"
	.align	4


	//----- nvinfo : EIATTR_REGCOUNT
	.align		4
        /*0000*/ 	.byte	0x04, 0x2f
        /*0002*/ 	.short	(.L_1 - .L_0)
	.align		4
.L_0:
        /*0004*/ 	.word	index@(_Z16histogram_kernelPiS_i)
        /*0008*/ 	.word	0x0000000a


	//----- nvinfo : EIATTR_FRAME_SIZE
	.align		4
.L_1:
        /*000c*/ 	.byte	0x04, 0x11
        /*000e*/ 	.short	(.L_3 - .L_2)
	.align		4
.L_2:
        /*0010*/ 	.word	index@(_Z16histogram_kernelPiS_i)
        /*0014*/ 	.word	0x00000000


	//----- nvinfo : EIATTR_MIN_STACK_SIZE
	.align		4
.L_3:
        /*0018*/ 	.byte	0x04, 0x12
        /*001a*/ 	.short	(.L_5 - .L_4)
	.align		4
.L_4:
        /*001c*/ 	.word	index@(_Z16histogram_kernelPiS_i)
        /*0020*/ 	.word	0x00000000
.L_5:


//--------------------- .nv.compat                --------------------------
	.section	.nv.compat,"",@"SHT_CUDA_COMPAT_INFO"
	.align	4
        /*0000*/ 	.byte	0x02, 0x09, 0x00, 0x00, 0x02, 0x02, 0x01, 0x00, 0x02, 0x05, 0x05, 0x00, 0x03, 0x07, 0x01, 0x01
        /*0010*/ 	.byte	0x02, 0x03, 0x00, 0x00, 0x02, 0x06, 0x01, 0x00, 0x04, 0x0b, 0x08, 0x00, 0x09, 0x00, 0x00, 0x00
        /*0020*/ 	.byte	0x00, 0x00, 0x00, 0x00


//--------------------- .nv.info._Z16histogram_kernelPiS_i --------------------------
	.section	.nv.info._Z16histogram_kernelPiS_i,"",@"SHT_CUDA_INFO"
	.sectionflags	@""
	.align	4


	//----- nvinfo : EIATTR_CUDA_API_VERSION
	.align		4
        /*0000*/ 	.byte	0x04, 0x37
        /*0002*/ 	.short	(.L_7 - .L_6)
.L_6:
        /*0004*/ 	.word	0x00000082


	//----- nvinfo : EIATTR_KPARAM_INFO
	.align		4
.L_7:
        /*0008*/ 	.byte	0x04, 0x17
        /*000a*/ 	.short	(.L_9 - .L_8)
.L_8:
        /*000c*/ 	.word	0x00000000
        /*0010*/ 	.short	0x0002
        /*0012*/ 	.short	0x0010
        /*0014*/ 	.byte	0x00, 0xf0, 0x11, 0x00


	//----- nvinfo : EIATTR_KPARAM_INFO
	.align		4
.L_9:
        /*0018*/ 	.byte	0x04, 0x17
        /*001a*/ 	.short	(.L_11 - .L_10)
.L_10:
        /*001c*/ 	.word	0x00000000
        /*0020*/ 	.short	0x0001
        /*0022*/ 	.short	0x0008
        /*0024*/ 	.byte	0x00, 0xf5, 0x21, 0x00


	//----- nvinfo : EIATTR_KPARAM_INFO
	.align		4
.L_11:
        /*0028*/ 	.byte	0x04, 0x17
        /*002a*/ 	.short	(.L_13 - .L_12)
.L_12:
        /*002c*/ 	.word	0x00000000
        /*0030*/ 	.short	0x0000
        /*0032*/ 	.short	0x0000
        /*0034*/ 	.byte	0x00, 0xf5, 0x21, 0x00


	//----- nvinfo : EIATTR_SPARSE_MMA_MASK
	.align		4
.L_13:
        /*0038*/ 	.byte	0x03, 0x50
        /*003a*/ 	.short	0x0000


	//----- nvinfo : EIATTR_MAXREG_COUNT
	.align		4
        /*003c*/ 	.byte	0x03, 0x1b
        /*003e*/ 	.short	0x00ff


	//----- nvinfo : EIATTR_MERCURY_ISA_VERSION
	.align		4
        /*0040*/ 	.byte	0x03, 0x5f
        /*0042*/ 	.short	0x0101


	//----- nvinfo : EIATTR_VRC_CTA_INIT_COUNT
	.align		4
        /*0044*/ 	.byte	0x02, 0x4a
	.zero		1
	.zero		1


	//----- nvinfo : EIATTR_EXIT_INSTR_OFFSETS
	.align		4
        /*0048*/ 	.byte	0x04, 0x1c
        /*004a*/ 	.short	(.L_15 - .L_14)


	//   ....[0]....
.L_14:
        /*004c*/ 	.word	0x00000070


	//   ....[1]....
        /*0050*/ 	.word	0x000000d0


	//   ....[2]....
        /*0054*/ 	.word	0x00000120


	//----- nvinfo : EIATTR_CBANK_PARAM_SIZE
	.align		4
.L_15:
        /*0058*/ 	.byte	0x03, 0x19
        /*005a*/ 	.short	0x0014


	//----- nvinfo : EIATTR_PARAM_CBANK
	.align		4
        /*005c*/ 	.byte	0x04, 0x0a
        /*005e*/ 	.short	(.L_17 - .L_16)
	.align		4
.L_16:
        /*0060*/ 	.word	index@(.nv.constant0._Z16histogram_kernelPiS_i)
        /*0064*/ 	.short	0x0380
        /*0066*/ 	.short	0x0014


	//----- nvinfo : EIATTR_SW_WAR
	.align		4
.L_17:
        /*0068*/ 	.byte	0x04, 0x36
        /*006a*/ 	.short	(.L_19 - .L_18)
.L_18:
        /*006c*/ 	.word	0x00000008
.L_19:


//--------------------- .nv.callgraph             --------------------------
	.section	.nv.callgraph,"",@"SHT_CUDA_CALLGRAPH"
	.align	4
	.sectionentsize	8
	.align		4
        /*0000*/ 	.word	0x00000000
	.align		4
        /*0004*/ 	.word	0xffffffff
	.align		4
        /*0008*/ 	.word	0x00000000
	.align		4
        /*000c*/ 	.word	0xfffffffe
	.align		4
        /*0010*/ 	.word	0x00000000
	.align		4
        /*0014*/ 	.word	0xfffffffd
	.align		4
        /*0018*/ 	.word	0x00000000
	.align		4
        /*001c*/ 	.word	0xfffffffc


//--------------------- .text._Z16histogram_kernelPiS_i --------------------------
	.section	.text._Z16histogram_kernelPiS_i,"ax",@progbits
	.align	128
        .global         _Z16histogram_kernelPiS_i
        .type           _Z16histogram_kernelPiS_i,@function
        .size           _Z16histogram_kernelPiS_i,(.L_x_1 - _Z16histogram_kernelPiS_i)
        .other          _Z16histogram_kernelPiS_i,@"STO_CUDA_ENTRY STV_DEFAULT"
_Z16histogram_kernelPiS_i:
.text._Z16histogram_kernelPiS_i:
[----:B------:R-:W-:Y:S01]  /*0000*/  LDC R1, c[0x0][0x37c] ;  /* 0x0000df00ff017b82 */ /* 0x000fe20000000800 */
[----:B------:R-:W0:Y:S07]  /*0010*/  S2R R5, SR_TID.X ;  /* 0x0000000000057919 */ /* 0x000e2e0000002100 */
[----:B------:R-:W0:Y:S01]  /*0020*/  S2UR UR4, SR_CTAID.X ;  /* 0x00000000000479c3 */ /* 0x000e220000002500 */
[----:B------:R-:W1:Y:S07]  /*0030*/  LDCU UR5, c[0x0][0x390] ;  /* 0x00007200ff0577ac */ /* 0x000e6e0008000800 */
[----:B------:R-:W0:Y:S02]  /*0040*/  LDC R0, c[0x0][0x360] ;  /* 0x0000d800ff007b82 */ /* 0x000e240000000800 */
[----:B0-----:R-:W-:-:S05]  /*0050*/  IMAD R5, R0, UR4, R5 ;  /* 0x0000000400057c24 */ /* 0x001fca000f8e0205 */
[----:B-1----:R-:W-:-:S13]  /*0060*/  ISETP.GE.AND P0, PT, R5, UR5, PT ;  /* 0x0000000505007c0c */ /* 0x002fda000bf06270 */
[----:B------:R-:W-:Y:S05]  /*0070*/  @P0 EXIT ;  /* 0x000000000000094d */ /* 0x000fea0003800000 */
[----:B------:R-:W0:Y:S01]  /*0080*/  LDC.64 R2, c[0x0][0x380] ;  /* 0x0000e000ff027b82 */ /* 0x000e220000000a00 */
[----:B------:R-:W1:Y:S01]  /*0090*/  LDCU.64 UR4, c[0x0][0x358] ;  /* 0x00006b00ff0477ac */ /* 0x000e620008000a00 */
[----:B0-----:R-:W-:-:S05]  /*00a0*/  IMAD.WIDE R2, R5, 0x4, R2 ;  /* 0x0000000405027825 */ /* 0x001fca00078e0202 */
[----:B-1----:R-:W2:Y:S02]  /*00b0*/  LDG.E R5, desc[UR4][R2.64] ;  /* 0x0000000402057981 */ /* 0x002ea4000c1e1900 */
[----:B--2---:R-:W-:-:S13]  /*00c0*/  ISETP.GT.U32.AND P0, PT, R5, 0xf, PT ;  /* 0x0000000f0500780c */ /* 0x004fda0003f04070 */
[----:B------:R-:W-:Y:S05]  /*00d0*/  @P0 EXIT ;  /* 0x000000000000094d */ /* 0x000fea0003800000 */
[----:B------:R-:W0:Y:S01]  /*00e0*/  LDC.64 R2, c[0x0][0x388] ;  /* 0x0000e200ff027b82 */ /* 0x000e220000000a00 */
[----:B------:R-:W-:Y:S02]  /*00f0*/  HFMA2 R7, -RZ, RZ, 0, 5.9604644775390625e-08 ;  /* 0x00000001ff077431 */ /* 0x000fe400000001ff */
[----:B0-----:R-:W-:-:S05]  /*0100*/  IMAD.WIDE.U32 R2, R5, 0x4, R2 ;  /* 0x0000000405027825 */ /* 0x001fca00078e0002 */
[----:B------:R-:W-:Y:S01]  /*0110*/  REDG.E.ADD.STRONG.GPU desc[UR4][R2.64], R7 ;  /* 0x000000070200798e */ /* 0x000fe2000c12e104 */
[----:B------:R-:W-:Y:S05]  /*0120*/  EXIT ;  /* 0x000000000000794d */ /* 0x000fea0003800000 */
.L_x_0:
[----:B------:R-:W-:-:S00]  /*0130*/  BRA `(.L_x_0) ;  /* 0xfffffffc00fc7947 */ /* 0x000fc0000383ffff */
[----:B------:R-:W-:-:S00]  /*0140*/  NOP ;  /* 0x0000000000007918 */ /* 0x000fc00000000000 */
        /* <DEDUP_REMOVED lines=11> */
.L_x_1:


//--------------------- .nv.shared.reserved.0     --------------------------
	.section	.nv.shared.reserved.0,"aw",@nobits
	.weak		__nv_reservedSMEM_offset_0_alias
	.size		__nv_reservedSMEM_offset_0_alias, 0, 64
	.other		__nv_reservedSMEM_offset_0_alias,@"STO_CUDA_RESERVED_SHARED STV_DEFAULT"
__nv_reservedSMEM_offset_0_alias:
	.zero		0
	.zero		64


//--------------------- .nv.constant0._Z16histogram_kernelPiS_i --------------------------
	.section	.nv.constant0._Z16histogram_kernelPiS_i,"a",@progbits
	.sectionflags	@""
	.align	4
.nv.constant0._Z16histogram_kernelPiS_i:
	.zero		916


//--------------------- SYMBOLS --------------------------

	.type		.nv.reservedSmem.offset0,@object
	.size		.nv.reservedSmem.offset0,0x4
